//
// Generated by NVIDIA NVVM Compiler
//
// Compiler Build ID: CL-36424714
// Cuda compilation tools, release 13.0, V13.0.88
// Based on NVVM 20.0.0
//

.version 9.0
.target sm_100
.address_size 64

	// .globl	_Z12ReduceBlocksPfPKfm
.extern .shared .align 16 .b8 in_data_shared[];

.visible .entry _Z12ReduceBlocksPfPKfm(
	.param .u64 .ptr .align 1 _Z12ReduceBlocksPfPKfm_param_0,
	.param .u64 .ptr .align 1 _Z12ReduceBlocksPfPKfm_param_1,
	.param .u64 _Z12ReduceBlocksPfPKfm_param_2
)
{
	.reg .pred 	%p<16>;
	.reg .b32 	%r<16>;
	.reg .b32 	%f<27>;
	.reg .b64 	%rd<21>;

	ld.param.u64 	%rd8, [_Z12ReduceBlocksPfPKfm_param_0];
	ld.param.u64 	%rd10, [_Z12ReduceBlocksPfPKfm_param_1];
	ld.param.u64 	%rd9, [_Z12ReduceBlocksPfPKfm_param_2];
	cvta.to.global.u64 	%rd1, %rd10;
	mov.u32 	%r4, %tid.x;
	cvt.u64.u32 	%rd2, %r4;
	mov.u32 	%r1, %ctaid.x;
	mov.u32 	%r2, %ntid.x;
	mul.lo.s32 	%r5, %r1, %r2;
	shl.b32 	%r6, %r5, 1;
	cvt.u64.u32 	%rd11, %r6;
	add.s64 	%rd3, %rd11, %rd2;
	setp.ge.u64 	%p1, %rd3, %rd9;
	mov.f32 	%f25, 0f7F800000;
	@%p1 bra 	$L__BB0_2;
	shl.b64 	%rd12, %rd3, 2;
	add.s64 	%rd13, %rd1, %rd12;
	ld.global.f32 	%f25, [%rd13];
$L__BB0_2:
	cvt.u64.u32 	%rd14, %r2;
	add.s64 	%rd4, %rd3, %rd14;
	setp.ge.u64 	%p2, %rd4, %rd9;
	mov.f32 	%f26, 0f7F800000;
	@%p2 bra 	$L__BB0_4;
	shl.b64 	%rd15, %rd4, 2;
	add.s64 	%rd16, %rd1, %rd15;
	ld.global.f32 	%f26, [%rd16];
$L__BB0_4:
	cvt.u32.u64 	%r7, %rd2;
	setp.lt.f32 	%p3, %f25, %f26;
	selp.f32 	%f7, %f25, %f26, %p3;
	shl.b32 	%r8, %r7, 2;
	mov.u32 	%r9, in_data_shared;
	add.s32 	%r3, %r9, %r8;
	st.shared.f32 	[%r3], %f7;
	bar.sync 	0;
	setp.lt.u32 	%p4, %r2, 66;
	@%p4 bra 	$L__BB0_9;
	shr.u32 	%r10, %r2, 1;
	cvt.u64.u32 	%rd20, %r10;
$L__BB0_6:
	setp.le.u64 	%p5, %rd20, %rd2;
	@%p5 bra 	$L__BB0_8;
	ld.shared.f32 	%f8, [%r3];
	cvt.u32.u64 	%r11, %rd20;
	shl.b32 	%r12, %r11, 2;
	add.s32 	%r13, %r3, %r12;
	ld.shared.f32 	%f9, [%r13];
	setp.lt.f32 	%p6, %f8, %f9;
	selp.f32 	%f10, %f8, %f9, %p6;
	st.shared.f32 	[%r3], %f10;
$L__BB0_8:
	bar.sync 	0;
	shr.u64 	%rd7, %rd20, 1;
	setp.gt.u64 	%p7, %rd20, 65;
	mov.u64 	%rd20, %rd7;
	@%p7 bra 	$L__BB0_6;
$L__BB0_9:
	setp.gt.u32 	%p8, %r7, 31;
	@%p8 bra 	$L__BB0_12;
	ld.shared.f32 	%f11, [%r3];
	ld.shared.f32 	%f12, [%r3+128];
	setp.lt.f32 	%p9, %f11, %f12;
	selp.f32 	%f13, %f11, %f12, %p9;
	ld.shared.f32 	%f14, [%r3+64];
	setp.lt.f32 	%p10, %f13, %f14;
	selp.f32 	%f15, %f13, %f14, %p10;
	ld.shared.f32 	%f16, [%r3+32];
	setp.lt.f32 	%p11, %f15, %f16;
	selp.f32 	%f17, %f15, %f16, %p11;
	ld.shared.f32 	%f18, [%r3+16];
	setp.lt.f32 	%p12, %f17, %f18;
	selp.f32 	%f19, %f17, %f18, %p12;
	ld.shared.f32 	%f20, [%r3+8];
	setp.lt.f32 	%p13, %f19, %f20;
	selp.f32 	%f21, %f19, %f20, %p13;
	ld.shared.f32 	%f22, [%r3+4];
	setp.lt.f32 	%p14, %f21, %f22;
	selp.f32 	%f23, %f21, %f22, %p14;
	st.shared.f32 	[%r3], %f23;
	setp.ne.s32 	%p15, %r7, 0;
	@%p15 bra 	$L__BB0_12;
	ld.shared.f32 	%f24, [in_data_shared];
	cvta.to.global.u64 	%rd17, %rd8;
	mul.wide.u32 	%rd18, %r1, 4;
	add.s64 	%rd19, %rd17, %rd18;
	st.global.f32 	[%rd19], %f24;
$L__BB0_12:
	ret;

}


// ===== COMPILED SASS (sm_100) =====

	.target	sm_100

	.elftype	@"ET_EXEC"


//--------------------- .note.nv.tkinfo           --------------------------
	.section	.note.nv.tkinfo,"",@"SHT_NOTE"
	.sectionflags	@"SHF_NOTE_NV_TKINFO"
	.tkinfo
        /*0018*/ 	.word	0x00000002
        /*0030*/ 	.string	""
        /*0030*/ 	.string	"ptxas"
        /*0030*/ 	.string	"Cuda compilation tools, release 13.0, V13.0.88"
        /*0030*/ 	.string	"Build cuda_13.0.r13.0/compiler.36424714_0"
        /*0030*/ 	.string	"-arch sm_100 -m 64 "



//--------------------- .note.nv.cuinfo           --------------------------
	.section	.note.nv.cuinfo,"",@"SHT_NOTE"
	.sectionflags	@"SHF_NOTE_NV_CUINFO"
        /*0018*/ 	.short	0x0002
        /*001a*/ 	.short	0x0064
        /*001c*/ 	.short	0x0082
	.zero		2


//--------------------- .nv.info                  --------------------------
	.section	.nv.info,"",@"SHT_CUDA_INFO"
	.align	4


	//----- nvinfo : EIATTR_REGCOUNT
	.align		4
        /*0000*/ 	.byte	0x04, 0x2f
        /*0002*/ 	.short	(.L_1 - .L_0)
	.align		4
.L_0:
        /*0004*/ 	.word	index@(_Z12ReduceBlocksPfPKfm)
        /*0008*/ 	.word	0x00000013


	//----- nvinfo : EIATTR_FRAME_SIZE
	.align		4
.L_1:
        /*000c*/ 	.byte	0x04, 0x11
        /*000e*/ 	.short	(.L_3 - .L_2)
	.align		4
.L_2:
        /*0010*/ 	.word	index@(_Z12ReduceBlocksPfPKfm)
        /*0014*/ 	.word	0x00000000


	//----- nvinfo : EIATTR_MIN_STACK_SIZE
	.align		4
.L_3:
        /*0018*/ 	.byte	0x04, 0x12
        /*001a*/ 	.short	(.L_5 - .L_4)
	.align		4
.L_4:
        /*001c*/ 	.word	index@(_Z12ReduceBlocksPfPKfm)
        /*0020*/ 	.word	0x00000000
.L_5:


//--------------------- .nv.compat                --------------------------
	.section	.nv.compat,"",@"SHT_CUDA_COMPAT_INFO"
	.align	4
        /*0000*/ 	.byte	0x02, 0x09, 0x00, 0x00, 0x02, 0x02, 0x01, 0x00, 0x02, 0x05, 0x05, 0x00, 0x03, 0x07, 0x01, 0x01
        /*0010*/ 	.byte	0x02, 0x03, 0x00, 0x00, 0x02, 0x06, 0x01, 0x00, 0x04, 0x0b, 0x08, 0x00, 0x09, 0x00, 0x00, 0x00
        /*0020*/ 	.byte	0x00, 0x00, 0x00, 0x00


//--------------------- .nv.info._Z12ReduceBlocksPfPKfm --------------------------
	.section	.nv.info._Z12ReduceBlocksPfPKfm,"",@"SHT_CUDA_INFO"
	.sectionflags	@""
	.align	4


	//----- nvinfo : EIATTR_CUDA_API_VERSION
	.align		4
        /*0000*/ 	.byte	0x04, 0x37
        /*0002*/ 	.short	(.L_7 - .L_6)
.L_6:
        /*0004*/ 	.word	0x00000082


	//----- nvinfo : EIATTR_KPARAM_INFO
	.align		4
.L_7:
        /*0008*/ 	.byte	0x04, 0x17
        /*000a*/ 	.short	(.L_9 - .L_8)
.L_8:
        /*000c*/ 	.word	0x00000000
        /*0010*/ 	.short	0x0002
        /*0012*/ 	.short	0x0010
        /*0014*/ 	.byte	0x00, 0xf0, 0x21, 0x00


	//----- nvinfo : EIATTR_KPARAM_INFO
	.align		4
.L_9:
        /*0018*/ 	.byte	0x04, 0x17
        /*001a*/ 	.short	(.L_11 - .L_10)
.L_10:
        /*001c*/ 	.word	0x00000000
        /*0020*/ 	.short	0x0001
        /*0022*/ 	.short	0x0008
        /*0024*/ 	.byte	0x00, 0xf5, 0x21, 0x00


	//----- nvinfo : EIATTR_KPARAM_INFO
	.align		4
.L_11:
        /*0028*/ 	.byte	0x04, 0x17
        /*002a*/ 	.short	(.L_13 - .L_12)
.L_12:
        /*002c*/ 	.word	0x00000000
        /*0030*/ 	.short	0x0000
        /*0032*/ 	.short	0x0000
        /*0034*/ 	.byte	0x00, 0xf5, 0x21, 0x00


	//----- nvinfo : EIATTR_SPARSE_MMA_MASK
	.align		4
.L_13:
        /*0038*/ 	.byte	0x03, 0x50
        /*003a*/ 	.short	0x0000


	//----- nvinfo : EIATTR_MAXREG_COUNT
	.align		4
        /*003c*/ 	.byte	0x03, 0x1b
        /*003e*/ 	.short	0x00ff


	//----- nvinfo : EIATTR_NUM_BARRIERS
	.align		4
        /*0040*/ 	.byte	0x02, 0x4c
        /*0042*/ 	.byte	0x01
	.zero		1


	//----- nvinfo : EIATTR_MERCURY_ISA_VERSION
	.align		4
        /*0044*/ 	.byte	0x03, 0x5f
        /*0046*/ 	.short	0x0101


	//----- nvinfo : EIATTR_VRC_CTA_INIT_COUNT
	.align		4
        /*0048*/ 	.byte	0x02, 0x4a
	.zero		1
	.zero		1


	//----- nvinfo : EIATTR_EXIT_INSTR_OFFSETS
	.align		4
        /*004c*/ 	.byte	0x04, 0x1c
        /*004e*/ 	.short	(.L_15 - .L_14)


	//   ....[0]....
.L_14:
        /*0050*/ 	.word	0x00000360


	//   ....[1]....
        /*0054*/ 	.word	0x000004c0


	//   ....[2]....
        /*0058*/ 	.word	0x00000540


	//----- nvinfo : EIATTR_CBANK_PARAM_SIZE
	.align		4
.L_15:
        /*005c*/ 	.byte	0x03, 0x19
        /*005e*/ 	.short	0x0018


	//----- nvinfo : EIATTR_PARAM_CBANK
	.align		4
        /*0060*/ 	.byte	0x04, 0x0a
        /*0062*/ 	.short	(.L_17 - .L_16)
	.align		4
.L_16:
        /*0064*/ 	.word	index@(.nv.constant0._Z12ReduceBlocksPfPKfm)
        /*0068*/ 	.short	0x0380
        /*006a*/ 	.short	0x0018


	//----- nvinfo : EIATTR_SW_WAR
	.align		4
.L_17:
        /*006c*/ 	.byte	0x04, 0x36
        /*006e*/ 	.short	(.L_19 - .L_18)
.L_18:
        /*0070*/ 	.word	0x00000008
.L_19:


//--------------------- .nv.callgraph             --------------------------
	.section	.nv.callgraph,"",@"SHT_CUDA_CALLGRAPH"
	.align	4
	.sectionentsize	8
	.align		4
        /*0000*/ 	.word	0x00000000
	.align		4
        /*0004*/ 	.word	0xffffffff
	.align		4
        /*0008*/ 	.word	0x00000000
	.align		4
        /*000c*/ 	.word	0xfffffffe
	.align		4
        /*0010*/ 	.word	0x00000000
	.align		4
        /*0014*/ 	.word	0xfffffffd
	.align		4
        /*0018*/ 	.word	0x00000000
	.align		4
        /*001c*/ 	.word	0xfffffffc


//--------------------- .text._Z12ReduceBlocksPfPKfm --------------------------
	.section	.text._Z12ReduceBlocksPfPKfm,"ax",@progbits
	.align	128
        .global         _Z12ReduceBlocksPfPKfm
        .type           _Z12ReduceBlocksPfPKfm,@function
        .size           _Z12ReduceBlocksPfPKfm,(.L_x_3 - _Z12ReduceBlocksPfPKfm)
        .other          _Z12ReduceBlocksPfPKfm,@"STO_CUDA_ENTRY STV_DEFAULT"
_Z12ReduceBlocksPfPKfm:
.text._Z12ReduceBlocksPfPKfm:
[----:B------:R-:W-:Y:S01]  /*0000*/  LDC R1, c[0x0][0x37c] ;  /* 0x0000df00ff017b82 */ /* 0x000fe20000000800 */
[----:B------:R-:W0:Y:S01]  /*0010*/  S2R R0, SR_CTAID.X ;  /* 0x0000000000007919 */ /* 0x000e220000002500 */
[----:B------:R-:W0:Y:S01]  /*0020*/  LDCU UR6, c[0x0][0x360] ;  /* 0x00006c00ff0677ac */ /* 0x000e220008000800 */
[----:B------:R-:W1:Y:S01]  /*0030*/  S2R R2, SR_TID.X ;  /* 0x0000000000027919 */ /* 0x000e620000002100 */
[----:B------:R-:W2:Y:S01]  /*0040*/  LDCU.64 UR4, c[0x0][0x390] ;  /* 0x00007200ff0477ac */ /* 0x000ea20008000a00 */
[----:B------:R-:W3:Y:S01]  /*0050*/  LDCU.64 UR8, c[0x0][0x358] ;  /* 0x00006b00ff0877ac */ /* 0x000ee20008000a00 */
[----:B0-----:R-:W-:-:S05]  /*0060*/  IMAD R3, R0, UR6, RZ ;  /* 0x0000000600037c24 */ /* 0x001fca000f8e02ff */
[----:B-1----:R-:W-:-:S04]  /*0070*/  LEA R3, P0, R3, R2, 0x1 ;  /* 0x0000000203037211 */ /* 0x002fc800078008ff */
[C---:B------:R-:W-:Y:S01]  /*0080*/  IADD3 R7, P2, PT, R3.reuse, UR6, RZ ;  /* 0x0000000603077c10 */ /* 0x040fe2000ff5e0ff */
[----:B------:R-:W-:Y:S01]  /*0090*/  IMAD.X R10, RZ, RZ, RZ, P0 ;  /* 0x000000ffff0a7224 */ /* 0x000fe200000e06ff */
[----:B--2---:R-:W-:Y:S02]  /*00a0*/  ISETP.GE.U32.AND P0, PT, R3, UR4, PT ;  /* 0x0000000403007c0c */ /* 0x004fe4000bf06070 */
[----:B------:R-:W-:Y:S01]  /*00b0*/  ISETP.GE.U32.AND P1, PT, R7, UR4, PT ;  /* 0x0000000407007c0c */ /* 0x000fe2000bf26070 */
[----:B------:R-:W-:Y:S01]  /*00c0*/  IMAD.X R8, RZ, RZ, R10, P2 ;  /* 0x000000ffff087224 */ /* 0x000fe200010e060a */
[----:B------:R-:W-:-:S04]  /*00d0*/  ISETP.GE.U32.AND.EX P0, PT, R10, UR5, PT, P0 ;  /* 0x000000050a007c0c */ /* 0x000fc8000bf06100 */
[----:B------:R-:W-:-:S09]  /*00e0*/  ISETP.GE.U32.AND.EX P1, PT, R8, UR5, PT, P1 ;  /* 0x0000000508007c0c */ /* 0x000fd2000bf26110 */
[----:B------:R-:W0:Y:S08]  /*00f0*/  @!P0 LDC.64 R4, c[0x0][0x388] ;  /* 0x0000e200ff048b82 */ /* 0x000e300000000a00 */
[----:B------:R-:W1:Y:S01]  /*0100*/  @!P1 LDC.64 R12, c[0x0][0x388] ;  /* 0x0000e200ff0c9b82 */ /* 0x000e620000000a00 */
[----:B0-----:R-:W-:-:S04]  /*0110*/  @!P0 LEA R4, P2, R3, R4, 0x2 ;  /* 0x0000000403048211 */ /* 0x001fc800078410ff */
[----:B------:R-:W-:Y:S01]  /*0120*/  @!P0 LEA.HI.X R5, R3, R5, R10, 0x2, P2 ;  /* 0x0000000503058211 */ /* 0x000fe200010f140a */
[----:B------:R-:W-:Y:S01]  /*0130*/  IMAD.MOV.U32 R3, RZ, RZ, 0x7f800000 ;  /* 0x7f800000ff037424 */ /* 0x000fe200078e00ff */
[----:B-1----:R-:W-:-:S05]  /*0140*/  @!P1 LEA R6, P3, R7, R12, 0x2 ;  /* 0x0000000c07069211 */ /* 0x002fca00078610ff */
[----:B---3--:R-:W2:Y:S01]  /*0150*/  @!P0 LDG.E R3, desc[UR8][R4.64] ;  /* 0x0000000804038981 */ /* 0x008ea2000c1e1900 */
[----:B------:R-:W-:Y:S01]  /*0160*/  @!P1 LEA.HI.X R7, R7, R13, R8, 0x2, P3 ;  /* 0x0000000d07079211 */ /* 0x000fe200018f1408 */
[----:B------:R-:W-:-:S06]  /*0170*/  IMAD.MOV.U32 R8, RZ, RZ, 0x7f800000 ;  /* 0x7f800000ff087424 */ /* 0x000fcc00078e00ff */
[----:B------:R-:W2:Y:S01]  /*0180*/  @!P1 LDG.E R8, desc[UR8][R6.64] ;  /* 0x0000000806089981 */ /* 0x000ea2000c1e1900 */
[----:B------:R-:W0:Y:S01]  /*0190*/  S2UR UR5, SR_CgaCtaId ;  /* 0x00000000000579c3 */ /* 0x000e220000008800 */
[----:B------:R-:W-:Y:S01]  /*01a0*/  UMOV UR4, 0x400 ;  /* 0x0000040000047882 */ /* 0x000fe20000000000 */
[----:B------:R-:W-:Y:S02]  /*01b0*/  UISETP.GE.U32.AND UP0, UPT, UR6, 0x42, UPT ;  /* 0x000000420600788c */ /* 0x000fe4000bf06070 */
[----:B0-----:R-:W-:-:S06]  /*01c0*/  ULEA UR4, UR5, UR4, 0x18 ;  /* 0x0000000405047291 */ /* 0x001fcc000f8ec0ff */
[C---:B------:R-:W-:Y:S02]  /*01d0*/  LEA R10, R2.reuse, UR4, 0x2 ;  /* 0x00000004020a7c11 */ /* 0x040fe4000f8e10ff */
[----:B------:R-:W-:Y:S02]  /*01e0*/  ISETP.GT.U32.AND P1, PT, R2, 0x1f, PT ;  /* 0x0000001f0200780c */ /* 0x000fe40003f24070 */
[----:B--2---:R-:W-:-:S04]  /*01f0*/  FSETP.GEU.AND P0, PT, R3, R8, PT ;  /* 0x000000080300720b */ /* 0x004fc80003f0e000 */
[----:B------:R-:W-:-:S05]  /*0200*/  FSEL R3, R3, R8, !P0 ;  /* 0x0000000803037208 */ /* 0x000fca0004000000 */
[----:B------:R0:W-:Y:S01]  /*0210*/  STS [R10], R3 ;  /* 0x000000030a007388 */ /* 0x0001e20000000800 */
[----:B------:R-:W-:Y:S06]  /*0220*/  BAR.SYNC.DEFER_BLOCKING 0x0 ;  /* 0x0000000000007b1d */ /* 0x000fec0000010000 */
[----:B------:R-:W-:Y:S05]  /*0230*/  BRA.U !UP0, `(.L_x_0) ;  /* 0x0000000108487547 */ /* 0x000fea000b800000 */
[----:B------:R-:W-:Y:S01]  /*0240*/  USHF.R.U32.HI UR4, URZ, 0x1, UR6 ;  /* 0x00000001ff047899 */ /* 0x000fe20008011606 */
[----:B------:R-:W-:-:S05]  /*0250*/  IMAD.MOV.U32 R8, RZ, RZ, RZ ;  /* 0x000000ffff087224 */ /* 0x000fca00078e00ff */
[----:B------:R-:W-:-:S07]  /*0260*/  IMAD.U32 R5, RZ, RZ, UR4 ;  /* 0x00000004ff057e24 */ /* 0x000fce000f8e00ff */
.L_x_1:
[----:B------:R-:W-:Y:S02]  /*0270*/  ISETP.GT.U32.AND P0, PT, R5, R2, PT ;  /* 0x000000020500720c */ /* 0x000fe40003f04070 */
[----:B------:R-:W-:Y:S02]  /*0280*/  SHF.R.U32.HI R6, RZ, 0x1, R8 ;  /* 0x00000001ff067819 */ /* 0x000fe40000011608 */
[----:B------:R-:W-:-:S13]  /*0290*/  ISETP.GT.U32.AND.EX P0, PT, R8, RZ, PT, P0 ;  /* 0x000000ff0800720c */ /* 0x000fda0003f04100 */
[----:B------:R-:W-:Y:S01]  /*02a0*/  @P0 IMAD R4, R5, 0x4, R10 ;  /* 0x0000000405040824 */ /* 0x000fe200078e020a */
[----:B0-----:R-:W-:Y:S05]  /*02b0*/  @P0 LDS R3, [R10] ;  /* 0x000000000a030984 */ /* 0x001fea0000000800 */
[----:B------:R-:W0:Y:S02]  /*02c0*/  @P0 LDS R4, [R4] ;  /* 0x0000000004040984 */ /* 0x000e240000000800 */
[----:B0-----:R-:W-:-:S04]  /*02d0*/  @P0 FSETP.GEU.AND P2, PT, R3, R4, PT ;  /* 0x000000040300020b */ /* 0x001fc80003f4e000 */
[----:B------:R-:W-:-:S05]  /*02e0*/  @P0 FSEL R3, R3, R4, !P2 ;  /* 0x0000000403030208 */ /* 0x000fca0005000000 */
[----:B------:R1:W-:Y:S01]  /*02f0*/  @P0 STS [R10], R3 ;  /* 0x000000030a000388 */ /* 0x0003e20000000800 */
[----:B------:R-:W-:Y:S01]  /*0300*/  BAR.SYNC.DEFER_BLOCKING 0x0 ;  /* 0x0000000000007b1d */ /* 0x000fe20000010000 */
[C---:B------:R-:W-:Y:S02]  /*0310*/  ISETP.GT.U32.AND P0, PT, R5.reuse, 0x41, PT ;  /* 0x000000410500780c */ /* 0x040fe40003f04070 */
[----:B------:R-:W-:Y:S02]  /*0320*/  SHF.R.U64 R5, R5, 0x1, R8 ;  /* 0x0000000105057819 */ /* 0x000fe40000001208 */
[----:B------:R-:W-:Y:S01]  /*0330*/  ISETP.GT.U32.AND.EX P0, PT, R8, RZ, PT, P0 ;  /* 0x000000ff0800720c */ /* 0x000fe20003f04100 */
[----:B------:R-:W-:-:S12]  /*0340*/  IMAD.MOV.U32 R8, RZ, RZ, R6 ;  /* 0x000000ffff087224 */ /* 0x000fd800078e0006 */
[----:B-1----:R-:W-:Y:S05]  /*0350*/  @P0 BRA `(.L_x_1) ;  /* 0xfffffffc00c40947 */ /* 0x002fea000383ffff */
.L_x_0:
[----:B------:R-:W-:Y:S05]  /*0360*/  @P1 EXIT ;  /* 0x000000000000194d */ /* 0x000fea0003800000 */
[----:B0-----:R-:W-:Y:S01]  /*0370*/  LDS R3, [R10] ;  /* 0x000000000a037984 */ /* 0x001fe20000000800 */
[----:B------:R-:W-:-:S03]  /*0380*/  ISETP.NE.AND P1, PT, R2, RZ, PT ;  /* 0x000000ff0200720c */ /* 0x000fc60003f25270 */
[----:B------:R-:W0:Y:S04]  /*0390*/  LDS R4, [R10+0x80] ;  /* 0x000080000a047984 */ /* 0x000e280000000800 */
[----:B------:R-:W1:Y:S04]  /*03a0*/  LDS R6, [R10+0x40] ;  /* 0x000040000a067984 */ /* 0x000e680000000800 */
[----:B------:R-:W2:Y:S04]  /*03b0*/  LDS R8, [R10+0x20] ;  /* 0x000020000a087984 */ /* 0x000ea80000000800 */
[----:B------:R-:W3:Y:S04]  /*03c0*/  LDS R12, [R10+0x10] ;  /* 0x000010000a0c7984 */ /* 0x000ee80000000800 */
[----:B------:R-:W4:Y:S04]  /*03d0*/  LDS R14, [R10+0x8] ;  /* 0x000008000a0e7984 */ /* 0x000f280000000800 */
[----:B------:R-:W5:Y:S01]  /*03e0*/  LDS R16, [R10+0x4] ;  /* 0x000004000a107984 */ /* 0x000f620000000800 */
[----:B0-----:R-:W-:-:S04]  /*03f0*/  FSETP.GEU.AND P0, PT, R3, R4, PT ;  /* 0x000000040300720b */ /* 0x001fc80003f0e000 */
[----:B------:R-:W-:-:S04]  /*0400*/  FSEL R3, R3, R4, !P0 ;  /* 0x0000000403037208 */ /* 0x000fc80004000000 */
[----:B-1----:R-:W-:-:S04]  /*0410*/  FSETP.GEU.AND P0, PT, R3, R6, PT ;  /* 0x000000060300720b */ /* 0x002fc80003f0e000 */
[----:B------:R-:W-:-:S04]  /*0420*/  FSEL R3, R3, R6, !P0 ;  /* 0x0000000603037208 */ /* 0x000fc80004000000 */
[----:B--2---:R-:W-:-:S04]  /*0430*/  FSETP.GEU.AND P0, PT, R3, R8, PT ;  /* 0x000000080300720b */ /* 0x004fc80003f0e000 */
[----:B------:R-:W-:-:S04]  /*0440*/  FSEL R3, R3, R8, !P0 ;  /* 0x0000000803037208 */ /* 0x000fc80004000000 */
[----:B---3--:R-:W-:-:S04]  /*0450*/  FSETP.GEU.AND P0, PT, R3, R12, PT ;  /* 0x0000000c0300720b */ /* 0x008fc80003f0e000 */
[----:B------:R-:W-:-:S04]  /*0460*/  FSEL R3, R3, R12, !P0 ;  /* 0x0000000c03037208 */ /* 0x000fc80004000000 */
[----:B----4-:R-:W-:-:S04]  /*0470*/  FSETP.GEU.AND P0, PT, R3, R14, PT ;  /* 0x0000000e0300720b */ /* 0x010fc80003f0e000 */
[----:B------:R-:W-:-:S04]  /*0480*/  FSEL R3, R3, R14, !P0 ;  /* 0x0000000e03037208 */ /* 0x000fc80004000000 */
[----:B-----5:R-:W-:-:S04]  /*0490*/  FSETP.GEU.AND P0, PT, R3, R16, PT ;  /* 0x000000100300720b */ /* 0x020fc80003f0e000 */
[----:B------:R-:W-:-:S05]  /*04a0*/  FSEL R3, R3, R16, !P0 ;  /* 0x0000001003037208 */ /* 0x000fca0004000000 */
[----:B------:R0:W-:Y:S01]  /*04b0*/  STS [R10], R3 ;  /* 0x000000030a007388 */ /* 0x0001e20000000800 */
[----:B------:R-:W-:Y:S05]  /*04c0*/  @P1 EXIT ;  /* 0x000000000000194d */ /* 0x000fea0003800000 */
[----:B------:R-:W1:Y:S01]  /*04d0*/  S2UR UR5, SR_CgaCtaId ;  /* 0x00000000000579c3 */ /* 0x000e620000008800 */
[----:B------:R-:W-:-:S07]  /*04e0*/  UMOV UR4, 0x400 ;  /* 0x0000040000047882 */ /* 0x000fce0000000000 */
[----:B0-----:R-:W0:Y:S01]  /*04f0*/  LDC.64 R2, c[0x0][0x380] ;  /* 0x0000e000ff027b82 */ /* 0x001e220000000a00 */
[----:B-1----:R-:W-:Y:S01]  /*0500*/  ULEA UR4, UR5, UR4, 0x18 ;  /* 0x0000000405047291 */ /* 0x002fe2000f8ec0ff */
[----:B0-----:R-:W-:-:S08]  /*0510*/  IMAD.WIDE.U32 R2, R0, 0x4, R2 ;  /* 0x0000000400027825 */ /* 0x001fd000078e0002 */
[----:B------:R-:W0:Y:S04]  /*0520*/  LDS R5, [UR4] ;  /* 0x00000004ff057984 */ /* 0x000e280008000800 */
[----:B0-----:R-:W-:Y:S01]  /*0530*/  STG.E desc[UR8][R2.64], R5 ;  /* 0x0000000502007986 */ /* 0x001fe2000c101908 */
[----:B------:R-:W-:Y:S05]  /*0540*/  EXIT ;  /* 0x000000000000794d */ /* 0x000fea0003800000 */
.L_x_2:
[----:B------:R-:W-:-:S00]  /*0550*/  BRA `(.L_x_2) ;  /* 0xfffffffc00fc7947 */ /* 0x000fc0000383ffff */
[----:B------:R-:W-:-:S00]  /*0560*/  NOP ;  /* 0x0000000000007918 */ /* 0x000fc00000000000 */
        /* <DEDUP_REMOVED lines=9> */
.L_x_3:


//--------------------- .nv.shared._Z12ReduceBlocksPfPKfm --------------------------
	.section	.nv.shared._Z12ReduceBlocksPfPKfm,"aw",@nobits
	.sectionflags	@""
	.align	16
	.zero		1024


//--------------------- .nv.shared.reserved.0     --------------------------
	.section	.nv.shared.reserved.0,"aw",@nobits
	.weak		__nv_reservedSMEM_offset_0_alias
	.size		__nv_reservedSMEM_offset_0_alias, 0, 64
	.other		__nv_reservedSMEM_offset_0_alias,@"STO_CUDA_RESERVED_SHARED STV_DEFAULT"
__nv_reservedSMEM_offset_0_alias:
	.zero		0
	.zero		64


//--------------------- .nv.constant0._Z12ReduceBlocksPfPKfm --------------------------
	.section	.nv.constant0._Z12ReduceBlocksPfPKfm,"a",@progbits
	.sectionflags	@""
	.align	4
.nv.constant0._Z12ReduceBlocksPfPKfm:
	.zero		920


//--------------------- SYMBOLS --------------------------

	.type		.nv.reservedSmem.offset0,@object
	.size		.nv.reservedSmem.offset0,0x4
	.type		.nv.reservedSmem.cap,@object
	.size		.nv.reservedSmem.cap,0x4
